//
// Generated by NVIDIA NVVM Compiler
//
// Compiler Build ID: CL-36424714
// Cuda compilation tools, release 13.0, V13.0.88
// Based on NVVM 20.0.0
//

.version 9.0
.target sm_100
.address_size 64

	// .globl	_Z7computeffffffffff
.extern .func  (.param .b32 func_retval0) vprintf
(
	.param .b64 vprintf_param_0,
	.param .b64 vprintf_param_1
)
;
.global .align 1 .b8 $str[7] = {37, 46, 49, 55, 103, 10};

.visible .entry _Z7computeffffffffff(
	.param .f32 _Z7computeffffffffff_param_0,
	.param .f32 _Z7computeffffffffff_param_1,
	.param .f32 _Z7computeffffffffff_param_2,
	.param .f32 _Z7computeffffffffff_param_3,
	.param .f32 _Z7computeffffffffff_param_4,
	.param .f32 _Z7computeffffffffff_param_5,
	.param .f32 _Z7computeffffffffff_param_6,
	.param .f32 _Z7computeffffffffff_param_7,
	.param .f32 _Z7computeffffffffff_param_8,
	.param .f32 _Z7computeffffffffff_param_9
)
{
	.local .align 8 .b8 	__local_depot0[8];
	.reg .b64 	%SP;
	.reg .b64 	%SPL;
	.reg .pred 	%p<6>;
	.reg .b32 	%r<4>;
	.reg .b32 	%f<54>;
	.reg .b64 	%rd<5>;
	.reg .b64 	%fd<2>;

	mov.u64 	%SPL, __local_depot0;
	cvta.local.u64 	%SP, %SPL;
	ld.param.f32 	%f53, [_Z7computeffffffffff_param_0];
	ld.param.f32 	%f10, [_Z7computeffffffffff_param_1];
	ld.param.f32 	%f11, [_Z7computeffffffffff_param_2];
	ld.param.f32 	%f12, [_Z7computeffffffffff_param_3];
	ld.param.f32 	%f4, [_Z7computeffffffffff_param_4];
	ld.param.f32 	%f5, [_Z7computeffffffffff_param_5];
	ld.param.f32 	%f6, [_Z7computeffffffffff_param_6];
	ld.param.f32 	%f7, [_Z7computeffffffffff_param_7];
	ld.param.f32 	%f8, [_Z7computeffffffffff_param_8];
	ld.param.f32 	%f9, [_Z7computeffffffffff_param_9];
	neg.f32 	%f13, %f10;
	sub.f32 	%f14, %f13, %f11;
	sub.f32 	%f15, %f14, %f12;
	setp.leu.f32 	%p1, %f53, %f15;
	@%p1 bra 	$L__BB0_2;
	mov.f32 	%f16, 0f041FAF9E;
	div.rn.f32 	%f17, %f16, %f6;
	div.rn.f32 	%f18, %f7, %f8;
	mul.f32 	%f19, %f18, %f9;
	mov.f32 	%f20, 0f32913D16;
	sub.f32 	%f21, %f20, %f19;
	sub.f32 	%f22, %f17, %f21;
	abs.f32 	%f23, %f22;
	setp.lt.f32 	%p2, %f23, 0f000004A5;
	selp.f32 	%f24, 0f000004A5, %f23, %p2;
	min.f32 	%f25, %f23, 0f000004A5;
	div.rn.f32 	%f26, %f25, %f24;
	mul.f32 	%f27, %f26, %f26;
	fma.rn.f32 	%f28, %f27, 0f3B33710B, 0fBC807748;
	fma.rn.f32 	%f29, %f28, %f27, 0f3D2CDAB2;
	fma.rn.f32 	%f30, %f29, %f27, 0fBD992D10;
	fma.rn.f32 	%f31, %f30, %f27, 0f3DD9EA6C;
	fma.rn.f32 	%f32, %f31, %f27, 0fBE117CB1;
	fma.rn.f32 	%f33, %f32, %f27, 0f3E4CBCE0;
	fma.rn.f32 	%f34, %f33, %f27, 0fBEAAAA7D;
	mul.f32 	%f35, %f27, %f34;
	fma.rn.f32 	%f36, %f35, %f26, %f26;
	neg.f32 	%f37, %f36;
	fma.rn.f32 	%f38, 0f3F6EE581, 0f3FD774EB, %f37;
	selp.f32 	%f39, %f38, %f36, %p2;
	selp.f32 	%f40, 0f3F6EE581, 0f3FEEE581, %p2;
	selp.f32 	%f41, %f36, %f37, %p2;
	mov.b32 	%r1, %f22;
	fma.rn.f32 	%f42, %f40, 0f3FD774EB, %f41;
	setp.lt.s32 	%p3, %r1, 0;
	selp.f32 	%f43, %f42, %f39, %p3;
	setp.eq.f32 	%p4, %f23, 0f000004A5;
	selp.f32 	%f44, 0f4016CBE4, 0f3F490FDB, %p3;
	add.f32 	%f45, %f23, 0f000004A5;
	abs.f32 	%f46, %f45;
	setp.nan.f32 	%p5, %f46, %f46;
	abs.f32 	%f47, %f43;
	selp.f32 	%f48, %f44, %f47, %p4;
	neg.f32 	%f49, %f48;
	selp.f32 	%f50, %f45, %f49, %p5;
	sub.f32 	%f51, %f5, %f50;
	cvt.rmi.f32.f32 	%f52, %f51;
	fma.rn.f32 	%f53, %f4, %f52, 0f9CD7EA06;
$L__BB0_2:
	add.u64 	%rd1, %SP, 0;
	add.u64 	%rd2, %SPL, 0;
	cvt.f64.f32 	%fd1, %f53;
	st.local.f64 	[%rd2], %fd1;
	mov.u64 	%rd3, $str;
	cvta.global.u64 	%rd4, %rd3;
	{ // callseq 0, 0
	.param .b64 param0;
	st.param.b64 	[param0], %rd4;
	.param .b64 param1;
	st.param.b64 	[param1], %rd1;
	.param .b32 retval0;
	call.uni (retval0), 
	vprintf, 
	(
	param0, 
	param1
	);
	ld.param.b32 	%r2, [retval0];
	} // callseq 0
	ret;

}


// ===== COMPILED SASS (sm_100) =====

	.target	sm_100

	.elftype	@"ET_EXEC"


//--------------------- .note.nv.tkinfo           --------------------------
	.section	.note.nv.tkinfo,"",@"SHT_NOTE"
	.sectionflags	@"SHF_NOTE_NV_TKINFO"
	.tkinfo
        /*0018*/ 	.word	0x00000002
        /*0030*/ 	.string	""
        /*0030*/ 	.string	"ptxas"
        /*0030*/ 	.string	"Cuda compilation tools, release 13.0, V13.0.88"
        /*0030*/ 	.string	"Build cuda_13.0.r13.0/compiler.36424714_0"
        /*0030*/ 	.string	"-arch sm_100 -m 64 "



//--------------------- .note.nv.cuinfo           --------------------------
	.section	.note.nv.cuinfo,"",@"SHT_NOTE"
	.sectionflags	@"SHF_NOTE_NV_CUINFO"
        /*0018*/ 	.short	0x0002
        /*001a*/ 	.short	0x0064
        /*001c*/ 	.short	0x0082
	.zero		2


//--------------------- .nv.info                  --------------------------
	.section	.nv.info,"",@"SHT_CUDA_INFO"
	.align	4


	//----- nvinfo : EIATTR_REGCOUNT
	.align		4
        /*0000*/ 	.byte	0x04, 0x2f
        /*0002*/ 	.short	(.L_2 - .L_1)
	.align		4
.L_1:
        /*0004*/ 	.word	index@(_Z7computeffffffffff)
        /*0008*/ 	.word	0x00000018


	//----- nvinfo : EIATTR_FRAME_SIZE
	.align		4
.L_2:
        /*000c*/ 	.byte	0x04, 0x11
        /*000e*/ 	.short	(.L_4 - .L_3)
	.align		4
.L_3:
        /*0010*/ 	.word	index@($__internal_0_$__cuda_sm3x_div_rn_noftz_f32_slowpath)
        /*0014*/ 	.word	0x00000008


	//----- nvinfo : EIATTR_FRAME_SIZE
	.align		4
.L_4:
        /*0018*/ 	.byte	0x04, 0x11
        /*001a*/ 	.short	(.L_6 - .L_5)
	.align		4
.L_5:
        /*001c*/ 	.word	index@(_Z7computeffffffffff)
        /*0020*/ 	.word	0x00000008


	//----- nvinfo : EIATTR_MIN_STACK_SIZE
	.align		4
.L_6:
        /*0024*/ 	.byte	0x04, 0x12
        /*0026*/ 	.short	(.L_8 - .L_7)
	.align		4
.L_7:
        /*0028*/ 	.word	index@(_Z7computeffffffffff)
        /*002c*/ 	.word	0x00000008
.L_8:


//--------------------- .nv.compat                --------------------------
	.section	.nv.compat,"",@"SHT_CUDA_COMPAT_INFO"
	.align	4
        /*0000*/ 	.byte	0x02, 0x09, 0x00, 0x00, 0x02, 0x02, 0x01, 0x00, 0x02, 0x05, 0x05, 0x00, 0x03, 0x07, 0x01, 0x01
        /*0010*/ 	.byte	0x02, 0x03, 0x00, 0x00, 0x02, 0x06, 0x01, 0x00, 0x04, 0x0b, 0x08, 0x00, 0x01, 0x00, 0x00, 0x00
        /*0020*/ 	.byte	0x00, 0x00, 0x00, 0x00


//--------------------- .nv.info._Z7computeffffffffff --------------------------
	.section	.nv.info._Z7computeffffffffff,"",@"SHT_CUDA_INFO"
	.sectionflags	@""
	.align	4


	//----- nvinfo : EIATTR_CUDA_API_VERSION
	.align		4
        /*0000*/ 	.byte	0x04, 0x37
        /*0002*/ 	.short	(.L_10 - .L_9)
.L_9:
        /*0004*/ 	.word	0x00000082


	//----- nvinfo : EIATTR_KPARAM_INFO
	.align		4
.L_10:
        /*0008*/ 	.byte	0x04, 0x17
        /*000a*/ 	.short	(.L_12 - .L_11)
.L_11:
        /*000c*/ 	.word	0x00000000
        /*0010*/ 	.short	0x0009
        /*0012*/ 	.short	0x0024
        /*0014*/ 	.byte	0x00, 0xf0, 0x11, 0x00


	//----- nvinfo : EIATTR_KPARAM_INFO
	.align		4
.L_12:
        /*0018*/ 	.byte	0x04, 0x17
        /*001a*/ 	.short	(.L_14 - .L_13)
.L_13:
        /*001c*/ 	.word	0x00000000
        /*0020*/ 	.short	0x0008
        /*0022*/ 	.short	0x0020
        /*0024*/ 	.byte	0x00, 0xf0, 0x11, 0x00


	//----- nvinfo : EIATTR_KPARAM_INFO
	.align		4
.L_14:
        /*0028*/ 	.byte	0x04, 0x17
        /*002a*/ 	.short	(.L_16 - .L_15)
.L_15:
        /*002c*/ 	.word	0x00000000
        /*0030*/ 	.short	0x0007
        /*0032*/ 	.short	0x001c
        /*0034*/ 	.byte	0x00, 0xf0, 0x11, 0x00


	//----- nvinfo : EIATTR_KPARAM_INFO
	.align		4
.L_16:
        /*0038*/ 	.byte	0x04, 0x17
        /*003a*/ 	.short	(.L_18 - .L_17)
.L_17:
        /*003c*/ 	.word	0x00000000
        /*0040*/ 	.short	0x0006
        /*0042*/ 	.short	0x0018
        /*0044*/ 	.byte	0x00, 0xf0, 0x11, 0x00


	//----- nvinfo : EIATTR_KPARAM_INFO
	.align		4
.L_18:
        /*0048*/ 	.byte	0x04, 0x17
        /*004a*/ 	.short	(.L_20 - .L_19)
.L_19:
        /*004c*/ 	.word	0x00000000
        /*0050*/ 	.short	0x0005
        /*0052*/ 	.short	0x0014
        /*0054*/ 	.byte	0x00, 0xf0, 0x11, 0x00


	//----- nvinfo : EIATTR_KPARAM_INFO
	.align		4
.L_20:
        /*0058*/ 	.byte	0x04, 0x17
        /*005a*/ 	.short	(.L_22 - .L_21)
.L_21:
        /*005c*/ 	.word	0x00000000
        /*0060*/ 	.short	0x0004
        /*0062*/ 	.short	0x0010
        /*0064*/ 	.byte	0x00, 0xf0, 0x11, 0x00


	//----- nvinfo : EIATTR_KPARAM_INFO
	.align		4
.L_22:
        /*0068*/ 	.byte	0x04, 0x17
        /*006a*/ 	.short	(.L_24 - .L_23)
.L_23:
        /*006c*/ 	.word	0x00000000
        /*0070*/ 	.short	0x0003
        /*0072*/ 	.short	0x000c
        /*0074*/ 	.byte	0x00, 0xf0, 0x11, 0x00


	//----- nvinfo : EIATTR_KPARAM_INFO
	.align		4
.L_24:
        /*0078*/ 	.byte	0x04, 0x17
        /*007a*/ 	.short	(.L_26 - .L_25)
.L_25:
        /*007c*/ 	.word	0x00000000
        /*0080*/ 	.short	0x0002
        /*0082*/ 	.short	0x0008
        /*0084*/ 	.byte	0x00, 0xf0, 0x11, 0x00


	//----- nvinfo : EIATTR_KPARAM_INFO
	.align		4
.L_26:
        /*0088*/ 	.byte	0x04, 0x17
        /*008a*/ 	.short	(.L_28 - .L_27)
.L_27:
        /*008c*/ 	.word	0x00000000
        /*0090*/ 	.short	0x0001
        /*0092*/ 	.short	0x0004
        /*0094*/ 	.byte	0x00, 0xf0, 0x11, 0x00


	//----- nvinfo : EIATTR_KPARAM_INFO
	.align		4
.L_28:
        /*0098*/ 	.byte	0x04, 0x17
        /*009a*/ 	.short	(.L_30 - .L_29)
.L_29:
        /*009c*/ 	.word	0x00000000
        /*00a0*/ 	.short	0x0000
        /*00a2*/ 	.short	0x0000
        /*00a4*/ 	.byte	0x00, 0xf0, 0x11, 0x00


	//----- nvinfo : EIATTR_SPARSE_MMA_MASK
	.align		4
.L_30:
        /*00a8*/ 	.byte	0x03, 0x50
        /*00aa*/ 	.short	0x0000


	//----- nvinfo : EIATTR_MAXREG_COUNT
	.align		4
        /*00ac*/ 	.byte	0x03, 0x1b
        /*00ae*/ 	.short	0x00ff


	//----- nvinfo : EIATTR_EXTERNS
	.align		4
        /*00b0*/ 	.byte	0x04, 0x0f
        /*00b2*/ 	.short	(.L_32 - .L_31)


	//   ....[0]....
	.align		4
.L_31:
        /*00b4*/ 	.word	index@(vprintf)


	//----- nvinfo : EIATTR_MERCURY_ISA_VERSION
	.align		4
.L_32:
        /*00b8*/ 	.byte	0x03, 0x5f
        /*00ba*/ 	.short	0x0101


	//----- nvinfo : EIATTR_VRC_CTA_INIT_COUNT
	.align		4
        /*00bc*/ 	.byte	0x02, 0x4a
	.zero		1
	.zero		1


	//----- nvinfo : EIATTR_SYSCALL_OFFSETS
	.align		4
        /*00c0*/ 	.byte	0x04, 0x46
        /*00c2*/ 	.short	(.L_34 - .L_33)


	//   ....[0]....
.L_33:
        /*00c4*/ 	.word	0x00000640


	//----- nvinfo : EIATTR_EXIT_INSTR_OFFSETS
	.align		4
.L_34:
        /*00c8*/ 	.byte	0x04, 0x1c
        /*00ca*/ 	.short	(.L_36 - .L_35)


	//   ....[0]....
.L_35:
        /*00cc*/ 	.word	0x00000650


	//----- nvinfo : EIATTR_CRS_STACK_SIZE
	.align		4
.L_36:
        /*00d0*/ 	.byte	0x04, 0x1e
        /*00d2*/ 	.short	(.L_38 - .L_37)
.L_37:
        /*00d4*/ 	.word	0x00000000


	//----- nvinfo : EIATTR_CBANK_PARAM_SIZE
	.align		4
.L_38:
        /*00d8*/ 	.byte	0x03, 0x19
        /*00da*/ 	.short	0x0028


	//----- nvinfo : EIATTR_PARAM_CBANK
	.align		4
        /*00dc*/ 	.byte	0x04, 0x0a
        /*00de*/ 	.short	(.L_40 - .L_39)
	.align		4
.L_39:
        /*00e0*/ 	.word	index@(.nv.constant0._Z7computeffffffffff)
        /*00e4*/ 	.short	0x0380
        /*00e6*/ 	.short	0x0028


	//----- nvinfo : EIATTR_SW_WAR
	.align		4
.L_40:
        /*00e8*/ 	.byte	0x04, 0x36
        /*00ea*/ 	.short	(.L_42 - .L_41)
.L_41:
        /*00ec*/ 	.word	0x00000008
.L_42:


//--------------------- .nv.callgraph             --------------------------
	.section	.nv.callgraph,"",@"SHT_CUDA_CALLGRAPH"
	.align	4
	.sectionentsize	8
	.align		4
        /*0000*/ 	.word	0x00000000
	.align		4
        /*0004*/ 	.word	0xffffffff
	.align		4
        /*0008*/ 	.word	index@(_Z7computeffffffffff)
	.align		4
        /*000c*/ 	.word	index@(vprintf)
	.align		4
        /*0010*/ 	.word	0x00000000
	.align		4
        /*0014*/ 	.word	0xfffffffe
	.align		4
        /*0018*/ 	.word	0x00000000
	.align		4
        /*001c*/ 	.word	0xfffffffd
	.align		4
        /*0020*/ 	.word	0x00000000
	.align		4
        /*0024*/ 	.word	0xfffffffc


//--------------------- .nv.constant4             --------------------------
	.section	.nv.constant4,"a",@progbits
	.align	8
	.align		8
.nv.constant4:
        /*0000*/ 	.dword	vprintf
	.align		8
        /*0008*/ 	.dword	$str


//--------------------- .text._Z7computeffffffffff --------------------------
	.section	.text._Z7computeffffffffff,"ax",@progbits
	.align	128
        .global         _Z7computeffffffffff
        .type           _Z7computeffffffffff,@function
        .size           _Z7computeffffffffff,(.L_x_14 - _Z7computeffffffffff)
        .other          _Z7computeffffffffff,@"STO_CUDA_ENTRY STV_DEFAULT"
_Z7computeffffffffff:
.text._Z7computeffffffffff:
[----:B------:R-:W0:Y:S08]  /*0000*/  LDC R1, c[0x0][0x37c] ;  /* 0x0000df00ff017b82 */ /* 0x000e300000000800 */
[----:B------:R-:W1:Y:S01]  /*0010*/  LDC.64 R4, c[0x0][0x380] ;  /* 0x0000e000ff047b82 */ /* 0x000e620000000a00 */
[----:B------:R-:W2:Y:S01]  /*0020*/  LDCU UR4, c[0x0][0x2f8] ;  /* 0x00005f00ff0477ac */ /* 0x000ea20008000800 */
[----:B0-----:R-:W-:Y:S01]  /*0030*/  VIADD R1, R1, 0xfffffff8 ;  /* 0xfffffff801017836 */ /* 0x001fe20000000000 */
[----:B------:R-:W0:Y:S05]  /*0040*/  LDCU UR6, c[0x0][0x380] ;  /* 0x00007000ff0677ac */ /* 0x000e2a0008000800 */
[----:B------:R-:W1:Y:S01]  /*0050*/  LDC.64 R2, c[0x0][0x388] ;  /* 0x0000e200ff027b82 */ /* 0x000e620000000a00 */
[----:B------:R-:W3:Y:S01]  /*0060*/  LDCU UR5, c[0x0][0x2fc] ;  /* 0x00005f80ff0577ac */ /* 0x000ee20008000800 */
[----:B--2---:R-:W-:-:S05]  /*0070*/  IADD3 R6, P1, PT, R1, UR4, RZ ;  /* 0x0000000401067c10 */ /* 0x004fca000ff3e0ff */
[----:B---3--:R-:W-:Y:S02]  /*0080*/  IMAD.X R7, RZ, RZ, UR5, P1 ;  /* 0x00000005ff077e24 */ /* 0x008fe400088e06ff */
[----:B-1----:R-:W-:-:S04]  /*0090*/  FADD R0, -R5, -R2 ;  /* 0x8000000205007221 */ /* 0x002fc80000000100 */
[----:B------:R-:W-:Y:S01]  /*00a0*/  FADD R3, R0, -R3 ;  /* 0x8000000300037221 */ /* 0x000fe20000000000 */
[----:B0-----:R-:W-:-:S04]  /*00b0*/  IMAD.U32 R0, RZ, RZ, UR6 ;  /* 0x00000006ff007e24 */ /* 0x001fc8000f8e00ff */
[----:B------:R-:W-:-:S13]  /*00c0*/  FSETP.GEU.AND P0, PT, R3, R4, PT ;  /* 0x000000040300720b */ /* 0x000fda0003f0e000 */
[----:B------:R-:W-:Y:S05]  /*00d0*/  @P0 BRA `(.L_x_0) ;  /* 0x0000000400380947 */ /* 0x000fea0003800000 */
[----:B------:R-:W0:Y:S01]  /*00e0*/  LDC R4, c[0x0][0x398] ;  /* 0x0000e600ff047b82 */ /* 0x000e220000000800 */
[----:B------:R-:W-:Y:S02]  /*00f0*/  UMOV UR4, 0x41faf9e ;  /* 0x041faf9e00047882 */ /* 0x000fe40000000000 */
[----:B------:R-:W-:Y:S01]  /*0100*/  IMAD.U32 R5, RZ, RZ, UR4 ;  /* 0x00000004ff057e24 */ /* 0x000fe2000f8e00ff */
[----:B0-----:R-:W0:Y:S08]  /*0110*/  MUFU.RCP R0, R4 ;  /* 0x0000000400007308 */ /* 0x001e300000001000 */
[----:B------:R-:W1:Y:S01]  /*0120*/  FCHK P0, R5, R4 ;  /* 0x0000000405007302 */ /* 0x000e620000000000 */
[----:B0-----:R-:W-:-:S04]  /*0130*/  FFMA R3, R0, -R4, 1 ;  /* 0x3f80000000037423 */ /* 0x001fc80000000804 */
[----:B------:R-:W-:-:S04]  /*0140*/  FFMA R0, R0, R3, R0 ;  /* 0x0000000300007223 */ /* 0x000fc80000000000 */
[----:B------:R-:W-:-:S04]  /*0150*/  FFMA R3, R0, 1.8770999635814038738e-36, RZ ;  /* 0x041faf9e00037823 */ /* 0x000fc800000000ff */
[----:B------:R-:W-:-:S04]  /*0160*/  FFMA R2, R3, -R4, 1.8770999635814038738e-36 ;  /* 0x041faf9e03027423 */ /* 0x000fc80000000804 */
[----:B------:R-:W-:Y:S01]  /*0170*/  FFMA R2, R0, R2, R3 ;  /* 0x0000000200027223 */ /* 0x000fe20000000003 */
[----:B-1----:R-:W-:Y:S06]  /*0180*/  @!P0 BRA `(.L_x_1) ;  /* 0x0000000000148947 */ /* 0x002fec0003800000 */
[----:B------:R-:W0:Y:S01]  /*0190*/  LDC R3, c[0x0][0x398] ;  /* 0x0000e600ff037b82 */ /* 0x000e220000000800 */
[----:B------:R-:W-:Y:S01]  /*01a0*/  HFMA2 R0, -RZ, RZ, 6.2882900238037109375e-05, -0.1190185546875 ;  /* 0x041faf9eff007431 */ /* 0x000fe200000001ff */
[----:B------:R-:W-:-:S07]  /*01b0*/  MOV R4, 0x1d0 ;  /* 0x000001d000047802 */ /* 0x000fce0000000f00 */
[----:B0-----:R-:W-:Y:S05]  /*01c0*/  CALL.REL.NOINC `($__internal_0_$__cuda_sm3x_div_rn_noftz_f32_slowpath) ;  /* 0x0000000400247944 */ /* 0x001fea0003c00000 */
[----:B------:R-:W-:-:S07]  /*01d0*/  IMAD.MOV.U32 R2, RZ, RZ, R0 ;  /* 0x000000ffff027224 */ /* 0x000fce00078e0000 */
.L_x_1:
[----:B------:R-:W0:Y:S01]  /*01e0*/  LDC R5, c[0x0][0x3a0] ;  /* 0x0000e800ff057b82 */ /* 0x000e220000000800 */
[----:B------:R-:W1:Y:S02]  /*01f0*/  LDCU UR4, c[0x0][0x39c] ;  /* 0x00007380ff0477ac */ /* 0x000e640008000800 */
[----:B-1----:R-:W-:Y:S01]  /*0200*/  IMAD.U32 R8, RZ, RZ, UR4 ;  /* 0x00000004ff087e24 */ /* 0x002fe2000f8e00ff */
[----:B0-----:R-:W0:Y:S08]  /*0210*/  MUFU.RCP R0, R5 ;  /* 0x0000000500007308 */ /* 0x001e300000001000 */
[----:B------:R-:W1:Y:S01]  /*0220*/  FCHK P0, R8, R5 ;  /* 0x0000000508007302 */ /* 0x000e620000000000 */
[----:B0-----:R-:W-:-:S04]  /*0230*/  FFMA R3, R0, -R5, 1 ;  /* 0x3f80000000037423 */ /* 0x001fc80000000805 */
[----:B------:R-:W-:-:S04]  /*0240*/  FFMA R0, R0, R3, R0 ;  /* 0x0000000300007223 */ /* 0x000fc80000000000 */
[----:B------:R-:W-:-:S04]  /*0250*/  FFMA R3, R0, UR4, RZ ;  /* 0x0000000400037c23 */ /* 0x000fc800080000ff */
[----:B------:R-:W-:-:S04]  /*0260*/  FFMA R4, R3, -R5, UR4 ;  /* 0x0000000403047e23 */ /* 0x000fc80008000805 */
[----:B------:R-:W-:Y:S01]  /*0270*/  FFMA R0, R0, R4, R3 ;  /* 0x0000000400007223 */ /* 0x000fe20000000003 */
[----:B-1----:R-:W-:Y:S06]  /*0280*/  @!P0 BRA `(.L_x_2) ;  /* 0x0000000000108947 */ /* 0x002fec0003800000 */
[----:B------:R-:W0:Y:S01]  /*0290*/  LDC R0, c[0x0][0x39c] ;  /* 0x0000e700ff007b82 */ /* 0x000e220000000800 */
[----:B------:R-:W-:-:S07]  /*02a0*/  MOV R4, 0x2d0 ;  /* 0x000002d000047802 */ /* 0x000fce0000000f00 */
[----:B------:R-:W1:Y:S02]  /*02b0*/  LDC R3, c[0x0][0x3a0] ;  /* 0x0000e800ff037b82 */ /* 0x000e640000000800 */
[----:B01----:R-:W-:Y:S05]  /*02c0*/  CALL.REL.NOINC `($__internal_0_$__cuda_sm3x_div_rn_noftz_f32_slowpath) ;  /* 0x0000000000e47944 */ /* 0x003fea0003c00000 */
.L_x_2:
[----:B------:R-:W0:Y:S02]  /*02d0*/  LDC R3, c[0x0][0x3a4] ;  /* 0x0000e900ff037b82 */ /* 0x000e240000000800 */
[----:B0-----:R-:W-:-:S04]  /*02e0*/  FFMA R3, -R0, R3, 1.6908000333160089212e-08 ;  /* 0x32913d1600037423 */ /* 0x001fc80000000103 */
[----:B------:R-:W-:-:S05]  /*02f0*/  FADD R2, -R3, R2 ;  /* 0x0000000203027221 */ /* 0x000fca0000000100 */
[C---:B------:R-:W-:Y:S02]  /*0300*/  FMNMX.NAN R9, |R2|.reuse, 1.6661438740822074973e-42, !PT ;  /* 0x000004a502097809 */ /* 0x040fe40007820200 */
[C---:B------:R-:W-:Y:S02]  /*0310*/  FMNMX R0, |R2|.reuse, 1.6661438740822074973e-42, PT ;  /* 0x000004a502007809 */ /* 0x040fe40003800200 */
[----:B------:R-:W0:Y:S01]  /*0320*/  MUFU.RCP R3, R9 ;  /* 0x0000000900037308 */ /* 0x000e220000001000 */
[----:B------:R-:W-:-:S07]  /*0330*/  FSETP.GEU.AND P2, PT, |R2|, 1.6661438740822074973e-42, PT ;  /* 0x000004a50200780b */ /* 0x000fce0003f4e200 */
[----:B------:R-:W1:Y:S01]  /*0340*/  FCHK P0, R0, R9 ;  /* 0x0000000900007302 */ /* 0x000e620000000000 */
[----:B0-----:R-:W-:-:S04]  /*0350*/  FFMA R4, -R9, R3, 1 ;  /* 0x3f80000009047423 */ /* 0x001fc80000000103 */
[----:B------:R-:W-:-:S04]  /*0360*/  FFMA R3, R3, R4, R3 ;  /* 0x0000000403037223 */ /* 0x000fc80000000003 */
[----:B------:R-:W-:-:S04]  /*0370*/  FFMA R4, R0, R3, RZ ;  /* 0x0000000300047223 */ /* 0x000fc800000000ff */
[----:B------:R-:W-:-:S04]  /*0380*/  FFMA R5, -R9, R4, R0 ;  /* 0x0000000409057223 */ /* 0x000fc80000000100 */
[----:B------:R-:W-:Y:S01]  /*0390*/  FFMA R3, R3, R5, R4 ;  /* 0x0000000503037223 */ /* 0x000fe20000000004 */
[----:B-1----:R-:W-:Y:S06]  /*03a0*/  @!P0 BRA `(.L_x_3) ;  /* 0x0000000000108947 */ /* 0x002fec0003800000 */
[----:B------:R-:W-:Y:S01]  /*03b0*/  IMAD.MOV.U32 R3, RZ, RZ, R9 ;  /* 0x000000ffff037224 */ /* 0x000fe200078e0009 */
[----:B------:R-:W-:-:S07]  /*03c0*/  MOV R4, 0x3e0 ;  /* 0x000003e000047802 */ /* 0x000fce0000000f00 */
[----:B------:R-:W-:Y:S05]  /*03d0*/  CALL.REL.NOINC `($__internal_0_$__cuda_sm3x_div_rn_noftz_f32_slowpath) ;  /* 0x0000000000a07944 */ /* 0x000fea0003c00000 */
[----:B------:R-:W-:-:S07]  /*03e0*/  MOV R3, R0 ;  /* 0x0000000000037202 */ /* 0x000fce0000000f00 */
.L_x_3:
[----:B------:R-:W-:Y:S02]  /*03f0*/  IMAD.MOV.U32 R5, RZ, RZ, 0x3b33710b ;  /* 0x3b33710bff057424 */ /* 0x000fe400078e00ff */
[----:B------:R-:W-:Y:S01]  /*0400*/  FMUL R0, R3, R3 ;  /* 0x0000000303007220 */ /* 0x000fe20000400000 */
[----:B------:R-:W-:Y:S01]  /*0410*/  IMAD.MOV.U32 R9, RZ, RZ, 0x3f6ee581 ;  /* 0x3f6ee581ff097424 */ /* 0x000fe200078e00ff */
[----:B------:R-:W-:Y:S02]  /*0420*/  ISETP.GE.AND P0, PT, R2, RZ, PT ;  /* 0x000000ff0200720c */ /* 0x000fe40003f06270 */
[----:B------:R-:W-:Y:S01]  /*0430*/  FFMA R5, R0, R5, -0.015681877732276916504 ;  /* 0xbc80774800057423 */ /* 0x000fe20000000005 */
[C---:B------:R-:W-:Y:S01]  /*0440*/  FSETP.NEU.AND P1, PT, |R2|.reuse, 1.6661438740822074973e-42, PT ;  /* 0x000004a50200780b */ /* 0x040fe20003f2d200 */
[----:B------:R-:W-:Y:S01]  /*0450*/  FADD R2, |R2|, 1.6661438740822074973e-42 ;  /* 0x000004a502027421 */ /* 0x000fe20000000200 */
[----:B------:R-:W-:Y:S01]  /*0460*/  FSEL R8, R9, 1.8663789033889770508, !P2 ;  /* 0x3feee58109087808 */ /* 0x000fe20005000000 */
[----:B------:R-:W-:-:S04]  /*0470*/  FFMA R5, R0, R5, 0.042200751602649688721 ;  /* 0x3d2cdab200057423 */ /* 0x000fc80000000005 */
[----:B------:R-:W-:-:S04]  /*0480*/  FFMA R5, R0, R5, -0.074792981147766113281 ;  /* 0xbd992d1000057423 */ /* 0x000fc80000000005 */
[----:B------:R-:W-:-:S04]  /*0490*/  FFMA R5, R0, R5, 0.10640415549278259277 ;  /* 0x3dd9ea6c00057423 */ /* 0x000fc80000000005 */
[----:B------:R-:W-:-:S04]  /*04a0*/  FFMA R5, R0, R5, -0.14207722246646881104 ;  /* 0xbe117cb100057423 */ /* 0x000fc80000000005 */
[----:B------:R-:W-:-:S04]  /*04b0*/  FFMA R5, R0, R5, 0.19993925094604492188 ;  /* 0x3e4cbce000057423 */ /* 0x000fc80000000005 */
[----:B------:R-:W-:-:S04]  /*04c0*/  FFMA R5, R0, R5, -0.33333197236061096191 ;  /* 0xbeaaaa7d00057423 */ /* 0x000fc80000000005 */
[----:B------:R-:W-:Y:S02]  /*04d0*/  FMUL R0, R0, R5 ;  /* 0x0000000500007220 */ /* 0x000fe40000400000 */
[----:B------:R-:W0:Y:S02]  /*04e0*/  LDC.64 R4, c[0x0][0x390] ;  /* 0x0000e400ff047b82 */ /* 0x000e240000000a00 */
[----:B------:R-:W-:-:S04]  /*04f0*/  FFMA R0, R0, R3, R3 ;  /* 0x0000000300007223 */ /* 0x000fc80000000003 */
[----:B------:R-:W-:-:S05]  /*0500*/  FFMA R3, R9, 1.6832555532455444336, -R0 ;  /* 0x3fd774eb09037823 */ /* 0x000fca0000000800 */
[-C--:B------:R-:W-:Y:S02]  /*0510*/  FSEL R9, R3, R0.reuse, !P2 ;  /* 0x0000000003097208 */ /* 0x080fe40005000000 */
[----:B------:R-:W-:Y:S01]  /*0520*/  FSEL R3, R0, -R0, !P2 ;  /* 0x8000000000037208 */ /* 0x000fe20005000000 */
[----:B------:R-:W-:-:S04]  /*0530*/  IMAD.MOV.U32 R0, RZ, RZ, 0x4016cbe4 ;  /* 0x4016cbe4ff007424 */ /* 0x000fc800078e00ff */
[----:B------:R-:W-:Y:S01]  /*0540*/  @!P0 FFMA R9, R8, 1.6832555532455444336, R3 ;  /* 0x3fd774eb08098823 */ /* 0x000fe20000000003 */
[----:B------:R-:W-:Y:S02]  /*0550*/  FSEL R0, R0, 0.78539818525314331055, !P0 ;  /* 0x3f490fdb00007808 */ /* 0x000fe40004000000 */
[----:B------:R-:W-:Y:S02]  /*0560*/  FSETP.NAN.AND P0, PT, R2, R2, PT ;  /* 0x000000020200720b */ /* 0x000fe40003f08000 */
[----:B------:R-:W-:-:S04]  /*0570*/  FSEL R9, R0, |R9|, !P1 ;  /* 0x4000000900097208 */ /* 0x000fc80004800000 */
[----:B------:R-:W-:-:S05]  /*0580*/  FSEL R2, R2, -R9, P0 ;  /* 0x8000000902027208 */ /* 0x000fca0000000000 */
[----:B0-----:R-:W-:-:S04]  /*0590*/  FADD R2, -R2, R5 ;  /* 0x0000000502027221 */ /* 0x001fc80000000100 */
[----:B------:R-:W0:Y:S02]  /*05a0*/  FRND.FLOOR R3, R2 ;  /* 0x0000000200037307 */ /* 0x000e240000205000 */
[----:B0-----:R-:W-:-:S07]  /*05b0*/  FFMA R0, R3, R4, -1.4288000176656768254e-21 ;  /* 0x9cd7ea0603007423 */ /* 0x001fce0000000004 */
.L_x_0:
[----:B------:R-:W0:Y:S01]  /*05c0*/  F2F.F64.F32 R2, R0 ;  /* 0x0000000000027310 */ /* 0x000e220000201800 */
[----:B------:R-:W-:Y:S01]  /*05d0*/  MOV R8, 0x0 ;  /* 0x0000000000087802 */ /* 0x000fe20000000f00 */
[----:B------:R-:W1:Y:S05]  /*05e0*/  LDCU.64 UR4, c[0x4][0x8] ;  /* 0x01000100ff0477ac */ /* 0x000e6a0008000a00 */
[----:B------:R-:W2:Y:S01]  /*05f0*/  LDC.64 R8, c[0x4][R8] ;  /* 0x0100000008087b82 */ /* 0x000ea20000000a00 */
[----:B0-----:R0:W-:Y:S01]  /*0600*/  STL.64 [R1], R2 ;  /* 0x0000000201007387 */ /* 0x0011e20000100a00 */
[----:B-1----:R-:W-:Y:S01]  /*0610*/  MOV R4, UR4 ;  /* 0x0000000400047c02 */ /* 0x002fe20008000f00 */
[----:B------:R-:W-:-:S07]  /*0620*/  IMAD.U32 R5, RZ, RZ, UR5 ;  /* 0x00000005ff057e24 */ /* 0x000fce000f8e00ff */
[----:B------:R-:W-:-:S07]  /*0630*/  LEPC R20, `(.L_x_4) ;  /* 0x000000001014794e */ /* 0x000fce0000000000 */
[----:B0-2---:R-:W-:Y:S05]  /*0640*/  CALL.ABS.NOINC R8 ;  /* 0x0000000008007343 */ /* 0x005fea0003c00000 */
.L_x_4:
[----:B------:R-:W-:Y:S05]  /*0650*/  EXIT ;  /* 0x000000000000794d */ /* 0x000fea0003800000 */
        .weak           $__internal_0_$__cuda_sm3x_div_rn_noftz_f32_slowpath
        .type           $__internal_0_$__cuda_sm3x_div_rn_noftz_f32_slowpath,@function
        .size           $__internal_0_$__cuda_sm3x_div_rn_noftz_f32_slowpath,(.L_x_14 - $__internal_0_$__cuda_sm3x_div_rn_noftz_f32_slowpath)
$__internal_0_$__cuda_sm3x_div_rn_noftz_f32_slowpath:
[----:B------:R-:W-:Y:S02]  /*0660*/  SHF.R.U32.HI R8, RZ, 0x17, R3 ;  /* 0x00000017ff087819 */ /* 0x000fe40000011603 */
[----:B------:R-:W-:Y:S02]  /*0670*/  SHF.R.U32.HI R5, RZ, 0x17, R0 ;  /* 0x00000017ff057819 */ /* 0x000fe40000011600 */
[----:B------:R-:W-:Y:S02]  /*0680*/  LOP3.LUT R12, R8, 0xff, RZ, 0xc0, !PT ;  /* 0x000000ff080c7812 */ /* 0x000fe400078ec0ff */
[----:B------:R-:W-:-:S03]  /*0690*/  LOP3.LUT R10, R5, 0xff, RZ, 0xc0, !PT ;  /* 0x000000ff050a7812 */ /* 0x000fc600078ec0ff */
[----:B------:R-:W-:Y:S02]  /*06a0*/  VIADD R9, R12, 0xffffffff ;  /* 0xffffffff0c097836 */ /* 0x000fe40000000000 */
[----:B------:R-:W-:-:S03]  /*06b0*/  VIADD R8, R10, 0xffffffff ;  /* 0xffffffff0a087836 */ /* 0x000fc60000000000 */
[----:B------:R-:W-:-:S04]  /*06c0*/  ISETP.GT.U32.AND P0, PT, R9, 0xfd, PT ;  /* 0x000000fd0900780c */ /* 0x000fc80003f04070 */
[----:B------:R-:W-:-:S13]  /*06d0*/  ISETP.GT.U32.OR P0, PT, R8, 0xfd, P0 ;  /* 0x000000fd0800780c */ /* 0x000fda0000704470 */
[----:B------:R-:W-:Y:S01]  /*06e0*/  @!P0 MOV R5, RZ ;  /* 0x000000ff00058202 */ /* 0x000fe20000000f00 */
[----:B------:R-:W-:Y:S06]  /*06f0*/  @!P0 BRA `(.L_x_5) ;  /* 0x00000000005c8947 */ /* 0x000fec0003800000 */
[----:B------:R-:W-:Y:S02]  /*0700*/  FSETP.GTU.FTZ.AND P0, PT, |R0|, +INF , PT ;  /* 0x7f8000000000780b */ /* 0x000fe40003f1c200 */
[----:B------:R-:W-:-:S04]  /*0710*/  FSETP.GTU.FTZ.AND P1, PT, |R3|, +INF , PT ;  /* 0x7f8000000300780b */ /* 0x000fc80003f3c200 */
[----:B------:R-:W-:-:S13]  /*0720*/  PLOP3.LUT P0, PT, P0, P1, PT, 0xf8, 0x8f ;  /* 0x00000000008f781c */ /* 0x000fda0000703f70 */
[----:B------:R-:W-:Y:S05]  /*0730*/  @P0 BRA `(.L_x_6) ;  /* 0x0000000400440947 */ /* 0x000fea0003800000 */
[----:B------:R-:W-:-:S13]  /*0740*/  LOP3.LUT P0, RZ, R3, 0x7fffffff, R0, 0xc8, !PT ;  /* 0x7fffffff03ff7812 */ /* 0x000fda000780c800 */
[----:B------:R-:W-:Y:S05]  /*0750*/  @!P0 BRA `(.L_x_7) ;  /* 0x0000000400348947 */ /* 0x000fea0003800000 */
[C---:B------:R-:W-:Y:S02]  /*0760*/  FSETP.NEU.FTZ.AND P3, PT, |R0|.reuse, +INF , PT ;  /* 0x7f8000000000780b */ /* 0x040fe40003f7d200 */
[----:B------:R-:W-:Y:S02]  /*0770*/  FSETP.NEU.FTZ.AND P1, PT, |R3|, +INF , PT ;  /* 0x7f8000000300780b */ /* 0x000fe40003f3d200 */
[----:B------:R-:W-:-:S11]  /*0780*/  FSETP.NEU.FTZ.AND P0, PT, |R0|, +INF , PT ;  /* 0x7f8000000000780b */ /* 0x000fd60003f1d200 */
[----:B------:R-:W-:Y:S05]  /*0790*/  @!P1 BRA !P3, `(.L_x_7) ;  /* 0x0000000400249947 */ /* 0x000fea0005800000 */
[----:B------:R-:W-:-:S04]  /*07a0*/  LOP3.LUT P3, RZ, R0, 0x7fffffff, RZ, 0xc0, !PT ;  /* 0x7fffffff00ff7812 */ /* 0x000fc8000786c0ff */
[----:B------:R-:W-:-:S13]  /*07b0*/  PLOP3.LUT P1, PT, P1, P3, PT, 0x2f, 0xf2 ;  /* 0x0000000000f2781c */ /* 0x000fda0000f26577 */
[----:B------:R-:W-:Y:S05]  /*07c0*/  @P1 BRA `(.L_x_8) ;  /* 0x0000000400101947 */ /* 0x000fea0003800000 */
[----:B------:R-:W-:-:S04]  /*07d0*/  LOP3.LUT P1, RZ, R3, 0x7fffffff, RZ, 0xc0, !PT ;  /* 0x7fffffff03ff7812 */ /* 0x000fc8000782c0ff */
[----:B------:R-:W-:-:S13]  /*07e0*/  PLOP3.LUT P0, PT, P0, P1, PT, 0x2f, 0xf2 ;  /* 0x0000000000f2781c */ /* 0x000fda0000702577 */
[----:B------:R-:W-:Y:S05]  /*07f0*/  @P0 BRA `(.L_x_9) ;  /* 0x0000000000f80947 */ /* 0x000fea0003800000 */
[----:B------:R-:W-:Y:S02]  /*0800*/  ISETP.GE.AND P0, PT, R8, RZ, PT ;  /* 0x000000ff0800720c */ /* 0x000fe40003f06270 */
[----:B------:R-:W-:-:S11]  /*0810*/  ISETP.GE.AND P1, PT, R9, RZ, PT ;  /* 0x000000ff0900720c */ /* 0x000fd60003f26270 */
[----:B------:R-:W-:Y:S02]  /*0820*/  @P0 IMAD.MOV.U32 R5, RZ, RZ, RZ ;  /* 0x000000ffff050224 */ /* 0x000fe400078e00ff */
[----:B------:R-:W-:Y:S01]  /*0830*/  @!P0 FFMA R0, R0, 1.84467440737095516160e+19, RZ ;  /* 0x5f80000000008823 */ /* 0x000fe200000000ff */
[----:B------:R-:W-:Y:S02]  /*0840*/  @!P0 IMAD.MOV.U32 R5, RZ, RZ, -0x40 ;  /* 0xffffffc0ff058424 */ /* 0x000fe400078e00ff */
[----:B------:R-:W-:Y:S02]  /*0850*/  @!P1 FFMA R3, R3, 1.84467440737095516160e+19, RZ ;  /* 0x5f80000003039823 */ /* 0x000fe400000000ff */
[----:B------:R-:W-:-:S07]  /*0860*/  @!P1 VIADD R5, R5, 0x40 ;  /* 0x0000004005059836 */ /* 0x000fce0000000000 */
.L_x_5:
[----:B------:R-:W-:-:S04]  /*0870*/  LEA R8, R12, 0xc0800000, 0x17 ;  /* 0xc08000000c087811 */ /* 0x000fc800078eb8ff */
[----:B------:R-:W-:Y:S01]  /*0880*/  IADD3 R8, PT, PT, -R8, R3, RZ ;  /* 0x0000000308087210 */ /* 0x000fe20007ffe1ff */
[----:B------:R-:W-:-:S03]  /*0890*/  VIADD R3, R10, 0xffffff81 ;  /* 0xffffff810a037836 */ /* 0x000fc60000000000 */
[----:B------:R0:W1:Y:S01]  /*08a0*/  MUFU.RCP R9, R8 ;  /* 0x0000000800097308 */ /* 0x0000620000001000 */
[----:B------:R-:W-:Y:S01]  /*08b0*/  FADD.FTZ R11, -R8, -RZ ;  /* 0x800000ff080b7221 */ /* 0x000fe20000010100 */
[C---:B------:R-:W-:Y:S01]  /*08c0*/  IMAD R0, R3.reuse, -0x800000, R0 ;  /* 0xff80000003007824 */ /* 0x040fe200078e0200 */
[----:B0-----:R-:W-:-:S05]  /*08d0*/  IADD3 R8, PT, PT, R3, 0x7f, -R12 ;  /* 0x0000007f03087810 */ /* 0x001fca0007ffe80c */
[----:B------:R-:W-:Y:S02]  /*08e0*/  IMAD.IADD R8, R8, 0x1, R5 ;  /* 0x0000000108087824 */ /* 0x000fe400078e0205 */
[----:B-1----:R-:W-:-:S04]  /*08f0*/  FFMA R10, R9, R11, 1 ;  /* 0x3f800000090a7423 */ /* 0x002fc8000000000b */
[----:B------:R-:W-:-:S04]  /*0900*/  FFMA R14, R9, R10, R9 ;  /* 0x0000000a090e7223 */ /* 0x000fc80000000009 */
[----:B------:R-:W-:-:S04]  /*0910*/  FFMA R9, R0, R14, RZ ;  /* 0x0000000e00097223 */ /* 0x000fc800000000ff */
[----:B------:R-:W-:-:S04]  /*0920*/  FFMA R10, R11, R9, R0 ;  /* 0x000000090b0a7223 */ /* 0x000fc80000000000 */
[----:B------:R-:W-:-:S04]  /*0930*/  FFMA R9, R14, R10, R9 ;  /* 0x0000000a0e097223 */ /* 0x000fc80000000009 */
[----:B------:R-:W-:-:S04]  /*0940*/  FFMA R10, R11, R9, R0 ;  /* 0x000000090b0a7223 */ /* 0x000fc80000000000 */
[----:B------:R-:W-:-:S05]  /*0950*/  FFMA R0, R14, R10, R9 ;  /* 0x0000000a0e007223 */ /* 0x000fca0000000009 */
[----:B------:R-:W-:-:S04]  /*0960*/  SHF.R.U32.HI R3, RZ, 0x17, R0 ;  /* 0x00000017ff037819 */ /* 0x000fc80000011600 */
[----:B------:R-:W-:-:S05]  /*0970*/  LOP3.LUT R3, R3, 0xff, RZ, 0xc0, !PT ;  /* 0x000000ff03037812 */ /* 0x000fca00078ec0ff */
[----:B------:R-:W-:-:S05]  /*0980*/  IMAD.IADD R11, R3, 0x1, R8 ;  /* 0x00000001030b7824 */ /* 0x000fca00078e0208 */
[----:B------:R-:W-:-:S04]  /*0990*/  IADD3 R3, PT, PT, R11, -0x1, RZ ;  /* 0xffffffff0b037810 */ /* 0x000fc80007ffe0ff */
[----:B------:R-:W-:-:S13]  /*09a0*/  ISETP.GE.U32.AND P0, PT, R3, 0xfe, PT ;  /* 0x000000fe0300780c */ /* 0x000fda0003f06070 */
[----:B------:R-:W-:Y:S05]  /*09b0*/  @!P0 BRA `(.L_x_10) ;  /* 0x0000000000808947 */ /* 0x000fea0003800000 */
[----:B------:R-:W-:-:S13]  /*09c0*/  ISETP.GT.AND P0, PT, R11, 0xfe, PT ;  /* 0x000000fe0b00780c */ /* 0x000fda0003f04270 */
[----:B------:R-:W-:Y:S05]  /*09d0*/  @P0 BRA `(.L_x_11) ;  /* 0x00000000006c0947 */ /* 0x000fea0003800000 */
[----:B------:R-:W-:-:S13]  /*09e0*/  ISETP.GE.AND P0, PT, R11, 0x1, PT ;  /* 0x000000010b00780c */ /* 0x000fda0003f06270 */
[----:B------:R-:W-:Y:S05]  /*09f0*/  @P0 BRA `(.L_x_12) ;  /* 0x0000000000980947 */ /* 0x000fea0003800000 */
[----:B------:R-:W-:Y:S02]  /*0a00*/  ISETP.GE.AND P0, PT, R11, -0x18, PT ;  /* 0xffffffe80b00780c */ /* 0x000fe40003f06270 */
[----:B------:R-:W-:-:S11]  /*0a10*/  LOP3.LUT R0, R0, 0x80000000, RZ, 0xc0, !PT ;  /* 0x8000000000007812 */ /* 0x000fd600078ec0ff */
[----:B------:R-:W-:Y:S05]  /*0a20*/  @!P0 BRA `(.L_x_12) ;  /* 0x00000000008c8947 */ /* 0x000fea0003800000 */
[CCC-:B------:R-:W-:Y:S01]  /*0a30*/  FFMA.RZ R3, R14.reuse, R10.reuse, R9.reuse ;  /* 0x0000000a0e037223 */ /* 0x1c0fe2000000c009 */
[CCC-:B------:R-:W-:Y:S01]  /*0a40*/  FFMA.RM R8, R14.reuse, R10.reuse, R9.reuse ;  /* 0x0000000a0e087223 */ /* 0x1c0fe20000004009 */
[C---:B------:R-:W-:Y:S02]  /*0a50*/  ISETP.NE.AND P3, PT, R11.reuse, RZ, PT ;  /* 0x000000ff0b00720c */ /* 0x040fe40003f65270 */
[----:B------:R-:W-:Y:S02]  /*0a60*/  ISETP.NE.AND P1, PT, R11, RZ, PT ;  /* 0x000000ff0b00720c */ /* 0x000fe40003f25270 */
[----:B------:R-:W-:Y:S01]  /*0a70*/  LOP3.LUT R5, R3, 0x7fffff, RZ, 0xc0, !PT ;  /* 0x007fffff03057812 */ /* 0x000fe200078ec0ff */
[----:B------:R-:W-:Y:S01]  /*0a80*/  FFMA.RP R3, R14, R10, R9 ;  /* 0x0000000a0e037223 */ /* 0x000fe20000008009 */
[----:B------:R-:W-:Y:S02]  /*0a90*/  VIADD R10, R11, 0x20 ;  /* 0x000000200b0a7836 */ /* 0x000fe40000000000 */
[----:B------:R-:W-:Y:S01]  /*0aa0*/  LOP3.LUT R5, R5, 0x800000, RZ, 0xfc, !PT ;  /* 0x0080000005057812 */ /* 0x000fe200078efcff */
[----:B------:R-:W-:Y:S01]  /*0ab0*/  IMAD.MOV R9, RZ, RZ, -R11 ;  /* 0x000000ffff097224 */ /* 0x000fe200078e0a0b */
[----:B------:R-:W-:-:S02]  /*0ac0*/  FSETP.NEU.FTZ.AND P0, PT, R3, R8, PT ;  /* 0x000000080300720b */ /* 0x000fc40003f1d000 */
[----:B------:R-:W-:Y:S02]  /*0ad0*/  SHF.L.U32 R10, R5, R10, RZ ;  /* 0x0000000a050a7219 */ /* 0x000fe400000006ff */
[----:B------:R-:W-:Y:S02]  /*0ae0*/  SEL R8, R9, RZ, P3 ;  /* 0x000000ff09087207 */ /* 0x000fe40001800000 */
[----:B------:R-:W-:Y:S02]  /*0af0*/  ISETP.NE.AND P1, PT, R10, RZ, P1 ;  /* 0x000000ff0a00720c */ /* 0x000fe40000f25270 */
[----:B------:R-:W-:Y:S02]  /*0b00*/  SHF.R.U32.HI R8, RZ, R8, R5 ;  /* 0x00000008ff087219 */ /* 0x000fe40000011605 */
[----:B------:R-:W-:Y:S02]  /*0b10*/  PLOP3.LUT P0, PT, P0, P1, PT, 0xf8, 0x8f ;  /* 0x00000000008f781c */ /* 0x000fe40000703f70 */
[----:B------:R-:W-:-:S02]  /*0b20*/  SHF.R.U32.HI R10, RZ, 0x1, R8 ;  /* 0x00000001ff0a7819 */ /* 0x000fc40000011608 */
[----:B------:R-:W-:-:S04]  /*0b30*/  SEL R3, RZ, 0x1, !P0 ;  /* 0x00000001ff037807 */ /* 0x000fc80004000000 */
[----:B------:R-:W-:-:S04]  /*0b40*/  LOP3.LUT R3, R3, 0x1, R10, 0xf8, !PT ;  /* 0x0000000103037812 */ /* 0x000fc800078ef80a */
[----:B------:R-:W-:-:S05]  /*0b50*/  LOP3.LUT R3, R3, R8, RZ, 0xc0, !PT ;  /* 0x0000000803037212 */ /* 0x000fca00078ec0ff */
[----:B------:R-:W-:-:S05]  /*0b60*/  IMAD.IADD R3, R10, 0x1, R3 ;  /* 0x000000010a037824 */ /* 0x000fca00078e0203 */
[----:B------:R-:W-:Y:S01]  /*0b70*/  LOP3.LUT R0, R3, R0, RZ, 0xfc, !PT ;  /* 0x0000000003007212 */ /* 0x000fe200078efcff */
[----:B------:R-:W-:Y:S06]  /*0b80*/  BRA `(.L_x_12) ;  /* 0x0000000000347947 */ /* 0x000fec0003800000 */
.L_x_11:
[----:B------:R-:W-:-:S04]  /*0b90*/  LOP3.LUT R0, R0, 0x80000000, RZ, 0xc0, !PT ;  /* 0x8000000000007812 */ /* 0x000fc800078ec0ff */
[----:B------:R-:W-:Y:S01]  /*0ba0*/  LOP3.LUT R0, R0, 0x7f800000, RZ, 0xfc, !PT ;  /* 0x7f80000000007812 */ /* 0x000fe200078efcff */
[----:B------:R-:W-:Y:S06]  /*0bb0*/  BRA `(.L_x_12) ;  /* 0x0000000000287947 */ /* 0x000fec0003800000 */
.L_x_10:
[----:B------:R-:W-:Y:S01]  /*0bc0*/  LEA R0, R8, R0, 0x17 ;  /* 0x0000000008007211 */ /* 0x000fe200078eb8ff */
[----:B------:R-:W-:Y:S06]  /*0bd0*/  BRA `(.L_x_12) ;  /* 0x0000000000207947 */ /* 0x000fec0003800000 */
.L_x_9:
[----:B------:R-:W-:-:S04]  /*0be0*/  LOP3.LUT R0, R3, 0x80000000, R0, 0x48, !PT ;  /* 0x8000000003007812 */ /* 0x000fc800078e4800 */
[----:B------:R-:W-:Y:S01]  /*0bf0*/  LOP3.LUT R0, R0, 0x7f800000, RZ, 0xfc, !PT ;  /* 0x7f80000000007812 */ /* 0x000fe200078efcff */
[----:B------:R-:W-:Y:S06]  /*0c00*/  BRA `(.L_x_12) ;  /* 0x0000000000147947 */ /* 0x000fec0003800000 */
.L_x_8:
[----:B------:R-:W-:Y:S01]  /*0c10*/  LOP3.LUT R0, R3, 0x80000000, R0, 0x48, !PT ;  /* 0x8000000003007812 */ /* 0x000fe200078e4800 */
[----:B------:R-:W-:Y:S06]  /*0c20*/  BRA `(.L_x_12) ;  /* 0x00000000000c7947 */ /* 0x000fec0003800000 */
.L_x_7:
[----:B------:R-:W0:Y:S01]  /*0c30*/  MUFU.RSQ R0, -QNAN ;  /* 0xffc0000000007908 */ /* 0x000e220000001400 */
[----:B------:R-:W-:Y:S05]  /*0c40*/  BRA `(.L_x_12) ;  /* 0x0000000000047947 */ /* 0x000fea0003800000 */
.L_x_6:
[----:B------:R-:W-:-:S07]  /*0c50*/  FADD.FTZ R0, R0, R3 ;  /* 0x0000000300007221 */ /* 0x000fce0000010000 */
.L_x_12:
[----:B------:R-:W-:-:S04]  /*0c60*/  IMAD.MOV.U32 R5, RZ, RZ, 0x0 ;  /* 0x00000000ff057424 */ /* 0x000fc800078e00ff */
[----:B0-----:R-:W-:Y:S05]  /*0c70*/  RET.REL.NODEC R4 `(_Z7computeffffffffff) ;  /* 0xfffffff004e07950 */ /* 0x001fea0003c3ffff */
.L_x_13:
[----:B------:R-:W-:-:S00]  /*0c80*/  BRA `(.L_x_13) ;  /* 0xfffffffc00fc7947 */ /* 0x000fc0000383ffff */
[----:B------:R-:W-:-:S00]  /*0c90*/  NOP ;  /* 0x0000000000007918 */ /* 0x000fc00000000000 */
        /* <DEDUP_REMOVED lines=14> */
.L_x_14:


//--------------------- .nv.global.init           --------------------------
	.section	.nv.global.init,"aw",@progbits
.nv.global.init:
	.type		$str,@object
	.size		$str,(.L_0 - $str)
$str:
        /*0000*/ 	.byte	0x25, 0x2e, 0x31, 0x37, 0x67, 0x0a, 0x00
.L_0:


//--------------------- .nv.shared.reserved.0     --------------------------
	.section	.nv.shared.reserved.0,"aw",@nobits
	.weak		__nv_reservedSMEM_offset_0_alias
	.size		__nv_reservedSMEM_offset_0_alias, 0, 64
	.other		__nv_reservedSMEM_offset_0_alias,@"STO_CUDA_RESERVED_SHARED STV_DEFAULT"
__nv_reservedSMEM_offset_0_alias:
	.zero		0
	.zero		64


//--------------------- .nv.constant0._Z7computeffffffffff --------------------------
	.section	.nv.constant0._Z7computeffffffffff,"a",@progbits
	.sectionflags	@""
	.align	4
.nv.constant0._Z7computeffffffffff:
	.zero		936


//--------------------- SYMBOLS --------------------------

	.type		.nv.reservedSmem.offset0,@object
	.size		.nv.reservedSmem.offset0,0x4
	.type		vprintf,@function
